	.headerflags	@"EF_CUDA_TEXMODE_UNIFIED EF_CUDA_64BIT_ADDRESS EF_CUDA_ACCELERATORS EF_CUDA_SM90 EF_CUDA_VIRTUAL_SM(EF_CUDA_SM90)"
	.elftype	@"ET_EXEC"


//--------------------- .nv.info                  --------------------------
	.section	.nv.info,"",@"SHT_CUDA_INFO"
	.align	4


	//----- nvinfo : EIATTR_REGCOUNT
	.align		4
        /*0000*/ 	.byte	0x04, 0x2f
        /*0002*/ 	.short	(.L_1 - .L_0)
	.align		4
.L_0:
        /*0004*/ 	.word	index@(triton_poi_fused__to_copy_add_arange_mul_23)
        /*0008*/ 	.word	0x00000009


	//----- nvinfo : EIATTR_MIN_STACK_SIZE
	.align		4
.L_1:
        /*000c*/ 	.byte	0x04, 0x12
        /*000e*/ 	.short	(.L_3 - .L_2)
	.align		4
.L_2:
        /*0010*/ 	.word	index@(triton_poi_fused__to_copy_add_arange_mul_23)
        /*0014*/ 	.word	0x00000000


	//----- nvinfo : EIATTR_FRAME_SIZE
	.align		4
.L_3:
        /*0018*/ 	.byte	0x04, 0x11
        /*001a*/ 	.short	(.L_5 - .L_4)
	.align		4
.L_4:
        /*001c*/ 	.word	index@(triton_poi_fused__to_copy_add_arange_mul_23)
        /*0020*/ 	.word	0x00000000


	//----- nvinfo : EIATTR_MIN_STACK_SIZE
	.align		4
.L_5:
        /*0024*/ 	.byte	0x04, 0x12
        /*0026*/ 	.short	(.L_7 - .L_6)
	.align		4
.L_6:
        /*0028*/ 	.word	index@(triton_poi_fused__to_copy_add_arange_mul_23)
        /*002c*/ 	.word	0x00000000
.L_7:


//--------------------- .nv.info.triton_poi_fused__to_copy_add_arange_mul_23 --------------------------
	.section	.nv.info.triton_poi_fused__to_copy_add_arange_mul_23,"",@"SHT_CUDA_INFO"
	.sectionflags	@""
	.align	4


	//----- nvinfo : EIATTR_CUDA_API_VERSION
	.align		4
        /*0000*/ 	.byte	0x04, 0x37
        /*0002*/ 	.short	(.L_9 - .L_8)
.L_8:
        /*0004*/ 	.word	0x0000007c


	//----- nvinfo : EIATTR_KPARAM_INFO
	.align		4
.L_9:
        /*0008*/ 	.byte	0x04, 0x17
        /*000a*/ 	.short	(.L_11 - .L_10)
.L_10:
        /*000c*/ 	.word	0x00000000
        /*0010*/ 	.short	0x0001
        /*0012*/ 	.short	0x0008
        /*0014*/ 	.byte	0x00, 0xf0, 0x11, 0x00


	//----- nvinfo : EIATTR_KPARAM_INFO
	.align		4
.L_11:
        /*0018*/ 	.byte	0x04, 0x17
        /*001a*/ 	.short	(.L_13 - .L_12)
.L_12:
        /*001c*/ 	.word	0x00000000
        /*0020*/ 	.short	0x0000
        /*0022*/ 	.short	0x0000
        /*0024*/ 	.byte	0x00, 0xf4, 0x21, 0x00


	//----- nvinfo : EIATTR_SPARSE_MMA_MASK
	.align		4
.L_13:
        /*0028*/ 	.byte	0x03, 0x50
        /*002a*/ 	.short	0x0000


	//----- nvinfo : EIATTR_MAXREG_COUNT
	.align		4
        /*002c*/ 	.byte	0x03, 0x1b
        /*002e*/ 	.short	0x00ff


	//----- nvinfo : EIATTR_EXIT_INSTR_OFFSETS
	.align		4
        /*0030*/ 	.byte	0x04, 0x1c
        /*0032*/ 	.short	(.L_15 - .L_14)


	//   ....[0]....
.L_14:
        /*0034*/ 	.word	0x000000d0


	//   ....[1]....
        /*0038*/ 	.word	0x00000100


	//----- nvinfo : EIATTR_REQNTID
	.align		4
.L_15:
        /*003c*/ 	.byte	0x04, 0x10
        /*003e*/ 	.short	(.L_17 - .L_16)
.L_16:
        /*0040*/ 	.word	0x00000020
        /*0044*/ 	.word	0x00000001
        /*0048*/ 	.word	0x00000001


	//----- nvinfo : EIATTR_CBANK_PARAM_SIZE
	.align		4
.L_17:
        /*004c*/ 	.byte	0x03, 0x19
        /*004e*/ 	.short	0x000c


	//----- nvinfo : EIATTR_PARAM_CBANK
	.align		4
        /*0050*/ 	.byte	0x04, 0x0a
        /*0052*/ 	.short	(.L_19 - .L_18)
	.align		4
.L_18:
        /*0054*/ 	.word	index@(.nv.constant0.triton_poi_fused__to_copy_add_arange_mul_23)
        /*0058*/ 	.short	0x0210
        /*005a*/ 	.short	0x000c


	//----- nvinfo : EIATTR_SW_WAR
	.align		4
.L_19:
        /*005c*/ 	.byte	0x04, 0x36
        /*005e*/ 	.short	(.L_21 - .L_20)
.L_20:
        /*0060*/ 	.word	0x00000008
.L_21:


//--------------------- .nv.callgraph             --------------------------
	.section	.nv.callgraph,"",@"SHT_CUDA_CALLGRAPH"
	.align	4
	.sectionentsize	8
	.align		4
        /*0000*/ 	.word	0x00000000
	.align		4
        /*0004*/ 	.word	0xffffffff
	.align		4
        /*0008*/ 	.word	0x00000000
	.align		4
        /*000c*/ 	.word	0xfffffffe
	.align		4
        /*0010*/ 	.word	0x00000000
	.align		4
        /*0014*/ 	.word	0xfffffffd
	.align		4
        /*0018*/ 	.word	0x00000000
	.align		4
        /*001c*/ 	.word	0xfffffffc


//--------------------- .text.triton_poi_fused__to_copy_add_arange_mul_23 --------------------------
	.section	.text.triton_poi_fused__to_copy_add_arange_mul_23,"ax",@progbits
	.align	128
        .global         triton_poi_fused__to_copy_add_arange_mul_23
        .type           triton_poi_fused__to_copy_add_arange_mul_23,@function
        .size           triton_poi_fused__to_copy_add_arange_mul_23,(.L_x_1 - triton_poi_fused__to_copy_add_arange_mul_23)
        .other          triton_poi_fused__to_copy_add_arange_mul_23,@"STO_CUDA_ENTRY STV_DEFAULT"
triton_poi_fused__to_copy_add_arange_mul_23:
.text.triton_poi_fused__to_copy_add_arange_mul_23:
[----:B------:R-:W0:Y:S02]  /*0000*/  LDC R1, c[0x0][0x28] ;  /* 0x00000a00ff017b82 */ /* 0x000e240000000800 */
[----:B------:R-:W1:Y:S01]  /*0010*/  S2R R6, SR_TID.X ;  /* 0x0000000000067919 */ /* 0x000e620000002100 */
[----:B------:R-:W2:Y:S01]  /*0020*/  LDC.64 R2, c[0x0][0x210] ;  /* 0x00008400ff027b82 */ /* 0x000ea20000000a00 */
[----:B------:R-:W3:Y:S01]  /*0030*/  S2R R5, SR_CTAID.X ;  /* 0x0000000000057919 */ /* 0x000ee20000002500 */
[C---:B-1----:R-:W-:Y:S02]  /*0040*/  LOP3.LUT R0, R6.reuse, 0xf, RZ, 0xc0, !PT ;  /* 0x0000000f06007812 */ /* 0x042fe400078ec0ff */
[----:B------:R-:W-:-:S03]  /*0050*/  LOP3.LUT P0, RZ, R6, 0x10, RZ, 0xc0, !PT ;  /* 0x0000001006ff7812 */ /* 0x000fc6000780c0ff */
[----:B---3--:R-:W-:-:S04]  /*0060*/  IMAD R5, R5, 0x10, R0 ;  /* 0x0000001005057824 */ /* 0x008fc800078e0200 */
[C---:B--2---:R-:W-:Y:S01]  /*0070*/  IMAD.WIDE R2, R5.reuse, 0x8, R2 ;  /* 0x0000000805027825 */ /* 0x044fe200078e0202 */
[----:B------:R-:W-:Y:S02]  /*0080*/  I2FP.F32.S32 R0, R5 ;  /* 0x0000000500007245 */ /* 0x000fe40000201400 */
[----:B------:R-:W-:-:S03]  /*0090*/  ISETP.LT.AND P0, PT, R5, 0x10, !P0 ;  /* 0x000000100500780c */ /* 0x000fc60004701270 */
[----:B------:R-:W-:-:S04]  /*00a0*/  FMUL R0, R0, 0.5 ;  /* 0x3f00000000007820 */ /* 0x000fc80000400000 */
[----:B------:R-:W1:Y:S02]  /*00b0*/  F2I.TRUNC.NTZ R4, R0 ;  /* 0x0000000000047305 */ /* 0x000e64000020f100 */
[----:B-1----:R-:W-:-:S04]  /*00c0*/  SHF.R.S32.HI R5, RZ, 0x1f, R4 ;  /* 0x0000001fff057819 */ /* 0x002fc80000011404 */
[----:B------:R-:W-:Y:S05]  /*00d0*/  @!P0 EXIT ;  /* 0x000000000000894d */ /* 0x000fea0003800000 */
[----:B------:R-:W-:Y:S02]  /*00e0*/  ULDC.64 UR4, c[0x0][0x208] ;  /* 0x0000820000047ab9 */ /* 0x000fe40000000a00 */
[----:B------:R-:W-:Y:S01]  /*00f0*/  STG.E.64 desc[UR4][R2.64], R4 ;  /* 0x0000000402007986 */ /* 0x000fe2000c101b04 */
[----:B------:R-:W-:Y:S05]  /*0100*/  EXIT ;  /* 0x000000000000794d */ /* 0x000fea0003800000 */
.L_x_0:
[----:B------:R-:W-:-:S00]  /*0110*/  BRA `(.L_x_0) ;  /* 0xfffffffc00fc7947 */ /* 0x000fc0000383ffff */
[----:B------:R-:W-:-:S00]  /*0120*/  NOP ;  /* 0x0000000000007918 */ /* 0x000fc00000000000 */
        /* <DEDUP_REMOVED lines=13> */
.L_x_1:


//--------------------- .nv.constant0.triton_poi_fused__to_copy_add_arange_mul_23 --------------------------
	.section	.nv.constant0.triton_poi_fused__to_copy_add_arange_mul_23,"a",@progbits
	.sectionflags	@""
	.align	4
.nv.constant0.triton_poi_fused__to_copy_add_arange_mul_23:
	.zero		540
